//
// Generated by NVIDIA NVVM Compiler
//
// Compiler Build ID: CL-36424714
// Cuda compilation tools, release 13.0, V13.0.88
// Based on NVVM 20.0.0
//

.version 9.0
.target sm_100
.address_size 64

	// .globl	_Z5hellov
.extern .func  (.param .b32 func_retval0) vprintf
(
	.param .b64 vprintf_param_0,
	.param .b64 vprintf_param_1
)
;
.global .align 1 .b8 $str[24] = {72, 101, 108, 108, 111, 32, 87, 111, 114, 108, 100, 32, 102, 111, 114, 109, 32, 67, 85, 68, 65, 33, 10};

.visible .entry _Z5hellov()
{
	.reg .b32 	%r<3>;
	.reg .b64 	%rd<3>;

	mov.u64 	%rd1, $str;
	cvta.global.u64 	%rd2, %rd1;
	{ // callseq 0, 0
	.param .b64 param0;
	st.param.b64 	[param0], %rd2;
	.param .b64 param1;
	st.param.b64 	[param1], 0;
	.param .b32 retval0;
	call.uni (retval0), 
	vprintf, 
	(
	param0, 
	param1
	);
	ld.param.b32 	%r1, [retval0];
	} // callseq 0
	ret;

}


// ===== COMPILED SASS (sm_100) =====

	.target	sm_100

	.elftype	@"ET_EXEC"


//--------------------- .note.nv.tkinfo           --------------------------
	.section	.note.nv.tkinfo,"",@"SHT_NOTE"
	.sectionflags	@"SHF_NOTE_NV_TKINFO"
	.tkinfo
        /*0018*/ 	.word	0x00000002
        /*0030*/ 	.string	""
        /*0030*/ 	.string	"ptxas"
        /*0030*/ 	.string	"Cuda compilation tools, release 13.0, V13.0.88"
        /*0030*/ 	.string	"Build cuda_13.0.r13.0/compiler.36424714_0"
        /*0030*/ 	.string	"-arch sm_100 -m 64 "



//--------------------- .note.nv.cuinfo           --------------------------
	.section	.note.nv.cuinfo,"",@"SHT_NOTE"
	.sectionflags	@"SHF_NOTE_NV_CUINFO"
        /*0018*/ 	.short	0x0002
        /*001a*/ 	.short	0x0064
        /*001c*/ 	.short	0x0082
	.zero		2


//--------------------- .nv.info                  --------------------------
	.section	.nv.info,"",@"SHT_CUDA_INFO"
	.align	4


	//----- nvinfo : EIATTR_REGCOUNT
	.align		4
        /*0000*/ 	.byte	0x04, 0x2f
        /*0002*/ 	.short	(.L_2 - .L_1)
	.align		4
.L_1:
        /*0004*/ 	.word	index@(_Z5hellov)
        /*0008*/ 	.word	0x00000018


	//----- nvinfo : EIATTR_FRAME_SIZE
	.align		4
.L_2:
        /*000c*/ 	.byte	0x04, 0x11
        /*000e*/ 	.short	(.L_4 - .L_3)
	.align		4
.L_3:
        /*0010*/ 	.word	index@(_Z5hellov)
        /*0014*/ 	.word	0x00000000


	//----- nvinfo : EIATTR_MIN_STACK_SIZE
	.align		4
.L_4:
        /*0018*/ 	.byte	0x04, 0x12
        /*001a*/ 	.short	(.L_6 - .L_5)
	.align		4
.L_5:
        /*001c*/ 	.word	index@(_Z5hellov)
        /*0020*/ 	.word	0x00000000
.L_6:


//--------------------- .nv.compat                --------------------------
	.section	.nv.compat,"",@"SHT_CUDA_COMPAT_INFO"
	.align	4
        /*0000*/ 	.byte	0x02, 0x09, 0x00, 0x00, 0x02, 0x02, 0x01, 0x00, 0x02, 0x05, 0x05, 0x00, 0x03, 0x07, 0x01, 0x01
        /*0010*/ 	.byte	0x02, 0x03, 0x00, 0x00, 0x02, 0x06, 0x01, 0x00, 0x04, 0x0b, 0x08, 0x00, 0x09, 0x00, 0x00, 0x00
        /*0020*/ 	.byte	0x00, 0x00, 0x00, 0x00


//--------------------- .nv.info._Z5hellov        --------------------------
	.section	.nv.info._Z5hellov,"",@"SHT_CUDA_INFO"
	.sectionflags	@""
	.align	4


	//----- nvinfo : EIATTR_CUDA_API_VERSION
	.align		4
        /*0000*/ 	.byte	0x04, 0x37
        /*0002*/ 	.short	(.L_8 - .L_7)
.L_7:
        /*0004*/ 	.word	0x00000082


	//----- nvinfo : EIATTR_SPARSE_MMA_MASK
	.align		4
.L_8:
        /*0008*/ 	.byte	0x03, 0x50
        /*000a*/ 	.short	0x0000


	//----- nvinfo : EIATTR_MAXREG_COUNT
	.align		4
        /*000c*/ 	.byte	0x03, 0x1b
        /*000e*/ 	.short	0x00ff


	//----- nvinfo : EIATTR_EXTERNS
	.align		4
        /*0010*/ 	.byte	0x04, 0x0f
        /*0012*/ 	.short	(.L_10 - .L_9)


	//   ....[0]....
	.align		4
.L_9:
        /*0014*/ 	.word	index@(vprintf)


	//----- nvinfo : EIATTR_MERCURY_ISA_VERSION
	.align		4
.L_10:
        /*0018*/ 	.byte	0x03, 0x5f
        /*001a*/ 	.short	0x0101


	//----- nvinfo : EIATTR_VRC_CTA_INIT_COUNT
	.align		4
        /*001c*/ 	.byte	0x02, 0x4a
	.zero		1
	.zero		1


	//----- nvinfo : EIATTR_SYSCALL_OFFSETS
	.align		4
        /*0020*/ 	.byte	0x04, 0x46
        /*0022*/ 	.short	(.L_12 - .L_11)


	//   ....[0]....
.L_11:
        /*0024*/ 	.word	0x00000080


	//----- nvinfo : EIATTR_EXIT_INSTR_OFFSETS
	.align		4
.L_12:
        /*0028*/ 	.byte	0x04, 0x1c
        /*002a*/ 	.short	(.L_14 - .L_13)


	//   ....[0]....
.L_13:
        /*002c*/ 	.word	0x00000090


	//----- nvinfo : EIATTR_SW_WAR
	.align		4
.L_14:
        /*0030*/ 	.byte	0x04, 0x36
        /*0032*/ 	.short	(.L_16 - .L_15)
.L_15:
        /*0034*/ 	.word	0x00000008
.L_16:


//--------------------- .nv.callgraph             --------------------------
	.section	.nv.callgraph,"",@"SHT_CUDA_CALLGRAPH"
	.align	4
	.sectionentsize	8
	.align		4
        /*0000*/ 	.word	0x00000000
	.align		4
        /*0004*/ 	.word	0xffffffff
	.align		4
        /*0008*/ 	.word	index@(_Z5hellov)
	.align		4
        /*000c*/ 	.word	index@(vprintf)
	.align		4
        /*0010*/ 	.word	0x00000000
	.align		4
        /*0014*/ 	.word	0xfffffffe
	.align		4
        /*0018*/ 	.word	0x00000000
	.align		4
        /*001c*/ 	.word	0xfffffffd
	.align		4
        /*0020*/ 	.word	0x00000000
	.align		4
        /*0024*/ 	.word	0xfffffffc


//--------------------- .nv.constant4             --------------------------
	.section	.nv.constant4,"a",@progbits
	.align	8
	.align		8
.nv.constant4:
        /*0000*/ 	.dword	vprintf
	.align		8
        /*0008*/ 	.dword	$str


//--------------------- .text._Z5hellov           --------------------------
	.section	.text._Z5hellov,"ax",@progbits
	.align	128
        .global         _Z5hellov
        .type           _Z5hellov,@function
        .size           _Z5hellov,(.L_x_2 - _Z5hellov)
        .other          _Z5hellov,@"STO_CUDA_ENTRY STV_DEFAULT"
_Z5hellov:
.text._Z5hellov:
[----:B------:R-:W0:Y:S01]  /*0000*/  LDC R1, c[0x0][0x37c] ;  /* 0x0000df00ff017b82 */ /* 0x000e220000000800 */
[----:B------:R-:W-:Y:S01]  /*0010*/  MOV R0, 0x0 ;  /* 0x0000000000007802 */ /* 0x000fe20000000f00 */
[----:B------:R-:W1:Y:S01]  /*0020*/  LDCU.64 UR4, c[0x4][0x8] ;  /* 0x01000100ff0477ac */ /* 0x000e620008000a00 */
[----:B------:R-:W-:-:S05]  /*0030*/  CS2R R6, SRZ ;  /* 0x0000000000067805 */ /* 0x000fca000001ff00 */
[----:B------:R2:W3:Y:S01]  /*0040*/  LDC.64 R2, c[0x4][R0] ;  /* 0x0100000000027b82 */ /* 0x0004e20000000a00 */
[----:B-1----:R-:W-:Y:S02]  /*0050*/  IMAD.U32 R4, RZ, RZ, UR4 ;  /* 0x00000004ff047e24 */ /* 0x002fe4000f8e00ff */
[----:B--2---:R-:W-:-:S07]  /*0060*/  IMAD.U32 R5, RZ, RZ, UR5 ;  /* 0x00000005ff057e24 */ /* 0x004fce000f8e00ff */
[----:B------:R-:W-:-:S07]  /*0070*/  LEPC R20, `(.L_x_0) ;  /* 0x000000001014794e */ /* 0x000fce0000000000 */
[----:B0--3--:R-:W-:Y:S05]  /*0080*/  CALL.ABS.NOINC R2 ;  /* 0x0000000002007343 */ /* 0x009fea0003c00000 */
.L_x_0:
[----:B------:R-:W-:Y:S05]  /*0090*/  EXIT ;  /* 0x000000000000794d */ /* 0x000fea0003800000 */
.L_x_1:
[----:B------:R-:W-:-:S00]  /*00a0*/  BRA `(.L_x_1) ;  /* 0xfffffffc00fc7947 */ /* 0x000fc0000383ffff */
[----:B------:R-:W-:-:S00]  /*00b0*/  NOP ;  /* 0x0000000000007918 */ /* 0x000fc00000000000 */
        /* <DEDUP_REMOVED lines=12> */
.L_x_2:


//--------------------- .nv.global.init           --------------------------
	.section	.nv.global.init,"aw",@progbits
.nv.global.init:
	.type		$str,@object
	.size		$str,(.L_0 - $str)
$str:
        /*0000*/ 	.byte	0x48, 0x65, 0x6c, 0x6c, 0x6f, 0x20, 0x57, 0x6f, 0x72, 0x6c, 0x64, 0x20, 0x66, 0x6f, 0x72, 0x6d
        /*0010*/ 	.byte	0x20, 0x43, 0x55, 0x44, 0x41, 0x21, 0x0a, 0x00
.L_0:


//--------------------- .nv.shared.reserved.0     --------------------------
	.section	.nv.shared.reserved.0,"aw",@nobits
	.weak		__nv_reservedSMEM_offset_0_alias
	.size		__nv_reservedSMEM_offset_0_alias, 0, 64
	.other		__nv_reservedSMEM_offset_0_alias,@"STO_CUDA_RESERVED_SHARED STV_DEFAULT"
__nv_reservedSMEM_offset_0_alias:
	.zero		0
	.zero		64


//--------------------- .nv.constant0._Z5hellov   --------------------------
	.section	.nv.constant0._Z5hellov,"a",@progbits
	.sectionflags	@""
	.align	4
.nv.constant0._Z5hellov:
	.zero		896


//--------------------- SYMBOLS --------------------------

	.type		.nv.reservedSmem.offset0,@object
	.size		.nv.reservedSmem.offset0,0x4
	.type		vprintf,@function
